//
// Generated by NVIDIA NVVM Compiler
//
// Compiler Build ID: CL-36424714
// Cuda compilation tools, release 13.0, V13.0.88
// Based on NVVM 20.0.0
//

.version 9.0
.target sm_100
.address_size 64

	// .globl	_Z21double_to_bf16_kernelPdP13__nv_bfloat16i

.visible .entry _Z21double_to_bf16_kernelPdP13__nv_bfloat16i(
	.param .u64 .ptr .align 1 _Z21double_to_bf16_kernelPdP13__nv_bfloat16i_param_0,
	.param .u64 .ptr .align 1 _Z21double_to_bf16_kernelPdP13__nv_bfloat16i_param_1,
	.param .u32 _Z21double_to_bf16_kernelPdP13__nv_bfloat16i_param_2
)
{
	.reg .pred 	%p<2>;
	.reg .b16 	%rs<2>;
	.reg .b32 	%r<6>;
	.reg .b32 	%f<2>;
	.reg .b64 	%rd<9>;
	.reg .b64 	%fd<2>;

	ld.param.u64 	%rd1, [_Z21double_to_bf16_kernelPdP13__nv_bfloat16i_param_0];
	ld.param.u64 	%rd2, [_Z21double_to_bf16_kernelPdP13__nv_bfloat16i_param_1];
	ld.param.u32 	%r2, [_Z21double_to_bf16_kernelPdP13__nv_bfloat16i_param_2];
	mov.u32 	%r3, %ctaid.x;
	mov.u32 	%r4, %ntid.x;
	mov.u32 	%r5, %tid.x;
	mad.lo.s32 	%r1, %r3, %r4, %r5;
	setp.ge.s32 	%p1, %r1, %r2;
	@%p1 bra 	$L__BB0_2;
	cvta.to.global.u64 	%rd3, %rd1;
	cvta.to.global.u64 	%rd4, %rd2;
	mul.wide.s32 	%rd5, %r1, 8;
	add.s64 	%rd6, %rd3, %rd5;
	ld.global.f64 	%fd1, [%rd6];
	cvt.rn.f32.f64 	%f1, %fd1;
	// begin inline asm
	{  cvt.rn.bf16.f32 %rs1, %f1;}

	// end inline asm
	mul.wide.s32 	%rd7, %r1, 2;
	add.s64 	%rd8, %rd4, %rd7;
	st.global.u16 	[%rd8], %rs1;
$L__BB0_2:
	ret;

}
	// .globl	_Z21bf16_to_double_kernelP13__nv_bfloat16Pdi
.visible .entry _Z21bf16_to_double_kernelP13__nv_bfloat16Pdi(
	.param .u64 .ptr .align 1 _Z21bf16_to_double_kernelP13__nv_bfloat16Pdi_param_0,
	.param .u64 .ptr .align 1 _Z21bf16_to_double_kernelP13__nv_bfloat16Pdi_param_1,
	.param .u32 _Z21bf16_to_double_kernelP13__nv_bfloat16Pdi_param_2
)
{
	.reg .pred 	%p<2>;
	.reg .b16 	%rs<2>;
	.reg .b32 	%r<6>;
	.reg .b32 	%f<2>;
	.reg .b64 	%rd<9>;
	.reg .b64 	%fd<2>;

	ld.param.u64 	%rd1, [_Z21bf16_to_double_kernelP13__nv_bfloat16Pdi_param_0];
	ld.param.u64 	%rd2, [_Z21bf16_to_double_kernelP13__nv_bfloat16Pdi_param_1];
	ld.param.u32 	%r2, [_Z21bf16_to_double_kernelP13__nv_bfloat16Pdi_param_2];
	mov.u32 	%r3, %ctaid.x;
	mov.u32 	%r4, %ntid.x;
	mov.u32 	%r5, %tid.x;
	mad.lo.s32 	%r1, %r3, %r4, %r5;
	setp.ge.s32 	%p1, %r1, %r2;
	@%p1 bra 	$L__BB1_2;
	cvta.to.global.u64 	%rd3, %rd1;
	cvta.to.global.u64 	%rd4, %rd2;
	mul.wide.s32 	%rd5, %r1, 2;
	add.s64 	%rd6, %rd3, %rd5;
	ld.global.u16 	%rs1, [%rd6];
	// begin inline asm
	{ cvt.f32.bf16 %f1, %rs1;}

	// end inline asm
	cvt.f64.f32 	%fd1, %f1;
	mul.wide.s32 	%rd7, %r1, 8;
	add.s64 	%rd8, %rd4, %rd7;
	st.global.f64 	[%rd8], %fd1;
$L__BB1_2:
	ret;

}


// ===== COMPILED SASS (sm_100) =====

	.target	sm_100

	.elftype	@"ET_EXEC"


//--------------------- .note.nv.tkinfo           --------------------------
	.section	.note.nv.tkinfo,"",@"SHT_NOTE"
	.sectionflags	@"SHF_NOTE_NV_TKINFO"
	.tkinfo
        /*0018*/ 	.word	0x00000002
        /*0030*/ 	.string	""
        /*0030*/ 	.string	"ptxas"
        /*0030*/ 	.string	"Cuda compilation tools, release 13.0, V13.0.88"
        /*0030*/ 	.string	"Build cuda_13.0.r13.0/compiler.36424714_0"
        /*0030*/ 	.string	"-arch sm_100 -m 64 "



//--------------------- .note.nv.cuinfo           --------------------------
	.section	.note.nv.cuinfo,"",@"SHT_NOTE"
	.sectionflags	@"SHF_NOTE_NV_CUINFO"
        /*0018*/ 	.short	0x0002
        /*001a*/ 	.short	0x0064
        /*001c*/ 	.short	0x0082
	.zero		2


//--------------------- .nv.info                  --------------------------
	.section	.nv.info,"",@"SHT_CUDA_INFO"
	.align	4


	//----- nvinfo : EIATTR_REGCOUNT
	.align		4
        /*0000*/ 	.byte	0x04, 0x2f
        /*0002*/ 	.short	(.L_1 - .L_0)
	.align		4
.L_0:
        /*0004*/ 	.word	index@(_Z21double_to_bf16_kernelPdP13__nv_bfloat16i)
        /*0008*/ 	.word	0x0000000a


	//----- nvinfo : EIATTR_FRAME_SIZE
	.align		4
.L_1:
        /*000c*/ 	.byte	0x04, 0x11
        /*000e*/ 	.short	(.L_3 - .L_2)
	.align		4
.L_2:
        /*0010*/ 	.word	index@(_Z21double_to_bf16_kernelPdP13__nv_bfloat16i)
        /*0014*/ 	.word	0x00000000


	//----- nvinfo : EIATTR_REGCOUNT
	.align		4
.L_3:
        /*0018*/ 	.byte	0x04, 0x2f
        /*001a*/ 	.short	(.L_5 - .L_4)
	.align		4
.L_4:
        /*001c*/ 	.word	index@(_Z21bf16_to_double_kernelP13__nv_bfloat16Pdi)
        /*0020*/ 	.word	0x0000000c


	//----- nvinfo : EIATTR_FRAME_SIZE
	.align		4
.L_5:
        /*0024*/ 	.byte	0x04, 0x11
        /*0026*/ 	.short	(.L_7 - .L_6)
	.align		4
.L_6:
        /*0028*/ 	.word	index@(_Z21bf16_to_double_kernelP13__nv_bfloat16Pdi)
        /*002c*/ 	.word	0x00000000


	//----- nvinfo : EIATTR_MIN_STACK_SIZE
	.align		4
.L_7:
        /*0030*/ 	.byte	0x04, 0x12
        /*0032*/ 	.short	(.L_9 - .L_8)
	.align		4
.L_8:
        /*0034*/ 	.word	index@(_Z21bf16_to_double_kernelP13__nv_bfloat16Pdi)
        /*0038*/ 	.word	0x00000000


	//----- nvinfo : EIATTR_MIN_STACK_SIZE
	.align		4
.L_9:
        /*003c*/ 	.byte	0x04, 0x12
        /*003e*/ 	.short	(.L_11 - .L_10)
	.align		4
.L_10:
        /*0040*/ 	.word	index@(_Z21double_to_bf16_kernelPdP13__nv_bfloat16i)
        /*0044*/ 	.word	0x00000000
.L_11:


//--------------------- .nv.compat                --------------------------
	.section	.nv.compat,"",@"SHT_CUDA_COMPAT_INFO"
	.align	4
        /*0000*/ 	.byte	0x02, 0x09, 0x00, 0x00, 0x02, 0x02, 0x01, 0x00, 0x02, 0x05, 0x05, 0x00, 0x03, 0x07, 0x01, 0x01
        /*0010*/ 	.byte	0x02, 0x03, 0x00, 0x00, 0x02, 0x06, 0x01, 0x00, 0x04, 0x0b, 0x08, 0x00, 0x09, 0x00, 0x00, 0x00
        /*0020*/ 	.byte	0x00, 0x00, 0x00, 0x00


//--------------------- .nv.info._Z21bf16_to_double_kernelP13__nv_bfloat16Pdi --------------------------
	.section	.nv.info._Z21bf16_to_double_kernelP13__nv_bfloat16Pdi,"",@"SHT_CUDA_INFO"
	.sectionflags	@""
	.align	4


	//----- nvinfo : EIATTR_CUDA_API_VERSION
	.align		4
        /*0000*/ 	.byte	0x04, 0x37
        /*0002*/ 	.short	(.L_13 - .L_12)
.L_12:
        /*0004*/ 	.word	0x00000082


	//----- nvinfo : EIATTR_KPARAM_INFO
	.align		4
.L_13:
        /*0008*/ 	.byte	0x04, 0x17
        /*000a*/ 	.short	(.L_15 - .L_14)
.L_14:
        /*000c*/ 	.word	0x00000000
        /*0010*/ 	.short	0x0002
        /*0012*/ 	.short	0x0010
        /*0014*/ 	.byte	0x00, 0xf0, 0x11, 0x00


	//----- nvinfo : EIATTR_KPARAM_INFO
	.align		4
.L_15:
        /*0018*/ 	.byte	0x04, 0x17
        /*001a*/ 	.short	(.L_17 - .L_16)
.L_16:
        /*001c*/ 	.word	0x00000000
        /*0020*/ 	.short	0x0001
        /*0022*/ 	.short	0x0008
        /*0024*/ 	.byte	0x00, 0xf5, 0x21, 0x00


	//----- nvinfo : EIATTR_KPARAM_INFO
	.align		4
.L_17:
        /*0028*/ 	.byte	0x04, 0x17
        /*002a*/ 	.short	(.L_19 - .L_18)
.L_18:
        /*002c*/ 	.word	0x00000000
        /*0030*/ 	.short	0x0000
        /*0032*/ 	.short	0x0000
        /*0034*/ 	.byte	0x00, 0xf5, 0x21, 0x00


	//----- nvinfo : EIATTR_SPARSE_MMA_MASK
	.align		4
.L_19:
        /*0038*/ 	.byte	0x03, 0x50
        /*003a*/ 	.short	0x0000


	//----- nvinfo : EIATTR_MAXREG_COUNT
	.align		4
        /*003c*/ 	.byte	0x03, 0x1b
        /*003e*/ 	.short	0x00ff


	//----- nvinfo : EIATTR_MERCURY_ISA_VERSION
	.align		4
        /*0040*/ 	.byte	0x03, 0x5f
        /*0042*/ 	.short	0x0101


	//----- nvinfo : EIATTR_VRC_CTA_INIT_COUNT
	.align		4
        /*0044*/ 	.byte	0x02, 0x4a
	.zero		1
	.zero		1


	//----- nvinfo : EIATTR_EXIT_INSTR_OFFSETS
	.align		4
        /*0048*/ 	.byte	0x04, 0x1c
        /*004a*/ 	.short	(.L_21 - .L_20)


	//   ....[0]....
.L_20:
        /*004c*/ 	.word	0x00000070


	//   ....[1]....
        /*0050*/ 	.word	0x00000110


	//----- nvinfo : EIATTR_CBANK_PARAM_SIZE
	.align		4
.L_21:
        /*0054*/ 	.byte	0x03, 0x19
        /*0056*/ 	.short	0x0014


	//----- nvinfo : EIATTR_PARAM_CBANK
	.align		4
        /*0058*/ 	.byte	0x04, 0x0a
        /*005a*/ 	.short	(.L_23 - .L_22)
	.align		4
.L_22:
        /*005c*/ 	.word	index@(.nv.constant0._Z21bf16_to_double_kernelP13__nv_bfloat16Pdi)
        /*0060*/ 	.short	0x0380
        /*0062*/ 	.short	0x0014


	//----- nvinfo : EIATTR_SW_WAR
	.align		4
.L_23:
        /*0064*/ 	.byte	0x04, 0x36
        /*0066*/ 	.short	(.L_25 - .L_24)
.L_24:
        /*0068*/ 	.word	0x00000008
.L_25:


//--------------------- .nv.info._Z21double_to_bf16_kernelPdP13__nv_bfloat16i --------------------------
	.section	.nv.info._Z21double_to_bf16_kernelPdP13__nv_bfloat16i,"",@"SHT_CUDA_INFO"
	.sectionflags	@""
	.align	4


	//----- nvinfo : EIATTR_CUDA_API_VERSION
	.align		4
        /*0000*/ 	.byte	0x04, 0x37
        /*0002*/ 	.short	(.L_27 - .L_26)
.L_26:
        /*0004*/ 	.word	0x00000082


	//----- nvinfo : EIATTR_KPARAM_INFO
	.align		4
.L_27:
        /*0008*/ 	.byte	0x04, 0x17
        /*000a*/ 	.short	(.L_29 - .L_28)
.L_28:
        /*000c*/ 	.word	0x00000000
        /*0010*/ 	.short	0x0002
        /*0012*/ 	.short	0x0010
        /*0014*/ 	.byte	0x00, 0xf0, 0x11, 0x00


	//----- nvinfo : EIATTR_KPARAM_INFO
	.align		4
.L_29:
        /*0018*/ 	.byte	0x04, 0x17
        /*001a*/ 	.short	(.L_31 - .L_30)
.L_30:
        /*001c*/ 	.word	0x00000000
        /*0020*/ 	.short	0x0001
        /*0022*/ 	.short	0x0008
        /*0024*/ 	.byte	0x00, 0xf5, 0x21, 0x00


	//----- nvinfo : EIATTR_KPARAM_INFO
	.align		4
.L_31:
        /*0028*/ 	.byte	0x04, 0x17
        /*002a*/ 	.short	(.L_33 - .L_32)
.L_32:
        /*002c*/ 	.word	0x00000000
        /*0030*/ 	.short	0x0000
        /*0032*/ 	.short	0x0000
        /*0034*/ 	.byte	0x00, 0xf5, 0x21, 0x00


	//----- nvinfo : EIATTR_SPARSE_MMA_MASK
	.align		4
.L_33:
        /*0038*/ 	.byte	0x03, 0x50
        /*003a*/ 	.short	0x0000


	//----- nvinfo : EIATTR_MAXREG_COUNT
	.align		4
        /*003c*/ 	.byte	0x03, 0x1b
        /*003e*/ 	.short	0x00ff


	//----- nvinfo : EIATTR_MERCURY_ISA_VERSION
	.align		4
        /*0040*/ 	.byte	0x03, 0x5f
        /*0042*/ 	.short	0x0101


	//----- nvinfo : EIATTR_VRC_CTA_INIT_COUNT
	.align		4
        /*0044*/ 	.byte	0x02, 0x4a
	.zero		1
	.zero		1


	//----- nvinfo : EIATTR_EXIT_INSTR_OFFSETS
	.align		4
        /*0048*/ 	.byte	0x04, 0x1c
        /*004a*/ 	.short	(.L_35 - .L_34)


	//   ....[0]....
.L_34:
        /*004c*/ 	.word	0x00000070


	//   ....[1]....
        /*0050*/ 	.word	0x00000110


	//----- nvinfo : EIATTR_CBANK_PARAM_SIZE
	.align		4
.L_35:
        /*0054*/ 	.byte	0x03, 0x19
        /*0056*/ 	.short	0x0014


	//----- nvinfo : EIATTR_PARAM_CBANK
	.align		4
        /*0058*/ 	.byte	0x04, 0x0a
        /*005a*/ 	.short	(.L_37 - .L_36)
	.align		4
.L_36:
        /*005c*/ 	.word	index@(.nv.constant0._Z21double_to_bf16_kernelPdP13__nv_bfloat16i)
        /*0060*/ 	.short	0x0380
        /*0062*/ 	.short	0x0014


	//----- nvinfo : EIATTR_SW_WAR
	.align		4
.L_37:
        /*0064*/ 	.byte	0x04, 0x36
        /*0066*/ 	.short	(.L_39 - .L_38)
.L_38:
        /*0068*/ 	.word	0x00000008
.L_39:


//--------------------- .nv.callgraph             --------------------------
	.section	.nv.callgraph,"",@"SHT_CUDA_CALLGRAPH"
	.align	4
	.sectionentsize	8
	.align		4
        /*0000*/ 	.word	0x00000000
	.align		4
        /*0004*/ 	.word	0xffffffff
	.align		4
        /*0008*/ 	.word	0x00000000
	.align		4
        /*000c*/ 	.word	0xfffffffe
	.align		4
        /*0010*/ 	.word	0x00000000
	.align		4
        /*0014*/ 	.word	0xfffffffd
	.align		4
        /*0018*/ 	.word	0x00000000
	.align		4
        /*001c*/ 	.word	0xfffffffc


//--------------------- .text._Z21bf16_to_double_kernelP13__nv_bfloat16Pdi --------------------------
	.section	.text._Z21bf16_to_double_kernelP13__nv_bfloat16Pdi,"ax",@progbits
	.align	128
        .global         _Z21bf16_to_double_kernelP13__nv_bfloat16Pdi
        .type           _Z21bf16_to_double_kernelP13__nv_bfloat16Pdi,@function
        .size           _Z21bf16_to_double_kernelP13__nv_bfloat16Pdi,(.L_x_2 - _Z21bf16_to_double_kernelP13__nv_bfloat16Pdi)
        .other          _Z21bf16_to_double_kernelP13__nv_bfloat16Pdi,@"STO_CUDA_ENTRY STV_DEFAULT"
_Z21bf16_to_double_kernelP13__nv_bfloat16Pdi:
.text._Z21bf16_to_double_kernelP13__nv_bfloat16Pdi:
[----:B------:R-:W-:Y:S01]  /*0000*/  LDC R1, c[0x0][0x37c] ;  /* 0x0000df00ff017b82 */ /* 0x000fe20000000800 */
[----:B------:R-:W0:Y:S07]  /*0010*/  S2R R0, SR_TID.X ;  /* 0x0000000000007919 */ /* 0x000e2e0000002100 */
[----:B------:R-:W0:Y:S01]  /*0020*/  S2UR UR4, SR_CTAID.X ;  /* 0x00000000000479c3 */ /* 0x000e220000002500 */
[----:B------:R-:W1:Y:S07]  /*0030*/  LDCU UR5, c[0x0][0x390] ;  /* 0x00007200ff0577ac */ /* 0x000e6e0008000800 */
[----:B------:R-:W0:Y:S02]  /*0040*/  LDC R9, c[0x0][0x360] ;  /* 0x0000d800ff097b82 */ /* 0x000e240000000800 */
[----:B0-----:R-:W-:-:S05]  /*0050*/  IMAD R9, R9, UR4, R0 ;  /* 0x0000000409097c24 */ /* 0x001fca000f8e0200 */
[----:B-1----:R-:W-:-:S13]  /*0060*/  ISETP.GE.AND P0, PT, R9, UR5, PT ;  /* 0x0000000509007c0c */ /* 0x002fda000bf06270 */
[----:B------:R-:W-:Y:S05]  /*0070*/  @P0 EXIT ;  /* 0x000000000000094d */ /* 0x000fea0003800000 */
[----:B------:R-:W0:Y:S01]  /*0080*/  LDC.64 R2, c[0x0][0x380] ;  /* 0x0000e000ff027b82 */ /* 0x000e220000000a00 */
[----:B------:R-:W1:Y:S07]  /*0090*/  LDCU.64 UR4, c[0x0][0x358] ;  /* 0x00006b00ff0477ac */ /* 0x000e6e0008000a00 */
[----:B------:R-:W2:Y:S01]  /*00a0*/  LDC.64 R6, c[0x0][0x388] ;  /* 0x0000e200ff067b82 */ /* 0x000ea20000000a00 */
[----:B0-----:R-:W-:-:S06]  /*00b0*/  IMAD.WIDE R2, R9, 0x2, R2 ;  /* 0x0000000209027825 */ /* 0x001fcc00078e0202 */
[----:B-1----:R-:W3:Y:S01]  /*00c0*/  LDG.E.U16 R2, desc[UR4][R2.64] ;  /* 0x0000000402027981 */ /* 0x002ee2000c1e1500 */
[----:B--2---:R-:W-:Y:S01]  /*00d0*/  IMAD.WIDE R6, R9, 0x8, R6 ;  /* 0x0000000809067825 */ /* 0x004fe200078e0206 */
[----:B---3--:R-:W-:-:S06]  /*00e0*/  SHF.L.U32 R4, R2, 0x10, RZ ;  /* 0x0000001002047819 */ /* 0x008fcc00000006ff */
[----:B------:R-:W0:Y:S02]  /*00f0*/  F2F.F64.F32 R4, R4 ;  /* 0x0000000400047310 */ /* 0x000e240000201800 */
[----:B0-----:R-:W-:Y:S01]  /*0100*/  STG.E.64 desc[UR4][R6.64], R4 ;  /* 0x0000000406007986 */ /* 0x001fe2000c101b04 */
[----:B------:R-:W-:Y:S05]  /*0110*/  EXIT ;  /* 0x000000000000794d */ /* 0x000fea0003800000 */
.L_x_0:
[----:B------:R-:W-:-:S00]  /*0120*/  BRA `(.L_x_0) ;  /* 0xfffffffc00fc7947 */ /* 0x000fc0000383ffff */
[----:B------:R-:W-:-:S00]  /*0130*/  NOP ;  /* 0x0000000000007918 */ /* 0x000fc00000000000 */
        /* <DEDUP_REMOVED lines=12> */
.L_x_2:


//--------------------- .text._Z21double_to_bf16_kernelPdP13__nv_bfloat16i --------------------------
	.section	.text._Z21double_to_bf16_kernelPdP13__nv_bfloat16i,"ax",@progbits
	.align	128
        .global         _Z21double_to_bf16_kernelPdP13__nv_bfloat16i
        .type           _Z21double_to_bf16_kernelPdP13__nv_bfloat16i,@function
        .size           _Z21double_to_bf16_kernelPdP13__nv_bfloat16i,(.L_x_3 - _Z21double_to_bf16_kernelPdP13__nv_bfloat16i)
        .other          _Z21double_to_bf16_kernelPdP13__nv_bfloat16i,@"STO_CUDA_ENTRY STV_DEFAULT"
_Z21double_to_bf16_kernelPdP13__nv_bfloat16i:
.text._Z21double_to_bf16_kernelPdP13__nv_bfloat16i:
        /* <DEDUP_REMOVED lines=12> */
[----:B-1----:R-:W3:Y:S01]  /*00c0*/  LDG.E.64 R2, desc[UR4][R2.64] ;  /* 0x0000000402027981 */ /* 0x002ee2000c1e1b00 */
[----:B--2---:R-:W-:Y:S01]  /*00d0*/  IMAD.WIDE R4, R7, 0x2, R4 ;  /* 0x0000000207047825 */ /* 0x004fe200078e0204 */
[----:B---3--:R-:W0:Y:S02]  /*00e0*/  F2F.F32.F64 R0, R2 ;  /* 0x0000000200007310 */ /* 0x008e240000301000 */
[----:B0-----:R-:W-:-:S05]  /*00f0*/  F2FP.BF16.F32.PACK_AB R0, RZ, R0 ;  /* 0x00000000ff00723e */ /* 0x001fca00000010ff */
[----:B------:R-:W-:Y:S01]  /*0100*/  STG.E.U16 desc[UR4][R4.64], R0 ;  /* 0x0000000004007986 */ /* 0x000fe2000c101504 */
[----:B------:R-:W-:Y:S05]  /*0110*/  EXIT ;  /* 0x000000000000794d */ /* 0x000fea0003800000 */
.L_x_1:
        /* <DEDUP_REMOVED lines=14> */
.L_x_3:


//--------------------- .nv.shared.reserved.0     --------------------------
	.section	.nv.shared.reserved.0,"aw",@nobits
	.weak		__nv_reservedSMEM_offset_0_alias
	.size		__nv_reservedSMEM_offset_0_alias, 0, 64
	.other		__nv_reservedSMEM_offset_0_alias,@"STO_CUDA_RESERVED_SHARED STV_DEFAULT"
__nv_reservedSMEM_offset_0_alias:
	.zero		0
	.zero		64


//--------------------- .nv.constant0._Z21bf16_to_double_kernelP13__nv_bfloat16Pdi --------------------------
	.section	.nv.constant0._Z21bf16_to_double_kernelP13__nv_bfloat16Pdi,"a",@progbits
	.sectionflags	@""
	.align	4
.nv.constant0._Z21bf16_to_double_kernelP13__nv_bfloat16Pdi:
	.zero		916


//--------------------- .nv.constant0._Z21double_to_bf16_kernelPdP13__nv_bfloat16i --------------------------
	.section	.nv.constant0._Z21double_to_bf16_kernelPdP13__nv_bfloat16i,"a",@progbits
	.sectionflags	@""
	.align	4
.nv.constant0._Z21double_to_bf16_kernelPdP13__nv_bfloat16i:
	.zero		916


//--------------------- SYMBOLS --------------------------

	.type		.nv.reservedSmem.offset0,@object
	.size		.nv.reservedSmem.offset0,0x4
